//
// Generated by NVIDIA NVVM Compiler
//
// Compiler Build ID: CL-36424714
// Cuda compilation tools, release 13.0, V13.0.88
// Based on NVVM 20.0.0
//

.version 9.0
.target sm_100
.address_size 64

	// .globl	_Z25Action_noImage_center_GPUPdS_S_diii
// _ZZ25Action_noImage_center_GPUPdS_S_diiiE10dist_array has been demoted

.visible .entry _Z25Action_noImage_center_GPUPdS_S_diii(
	.param .u64 .ptr .align 1 _Z25Action_noImage_center_GPUPdS_S_diii_param_0,
	.param .u64 .ptr .align 1 _Z25Action_noImage_center_GPUPdS_S_diii_param_1,
	.param .u64 .ptr .align 1 _Z25Action_noImage_center_GPUPdS_S_diii_param_2,
	.param .f64 _Z25Action_noImage_center_GPUPdS_S_diii_param_3,
	.param .u32 _Z25Action_noImage_center_GPUPdS_S_diii_param_4,
	.param .u32 _Z25Action_noImage_center_GPUPdS_S_diii_param_5,
	.param .u32 _Z25Action_noImage_center_GPUPdS_S_diii_param_6
)
{
	.reg .pred 	%p<29>;
	.reg .b32 	%r<46>;
	.reg .b64 	%rd<11>;
	.reg .b64 	%fd<62>;
	// demoted variable
	.shared .align 8 .b8 _ZZ25Action_noImage_center_GPUPdS_S_diiiE10dist_array[8192];
	ld.param.u64 	%rd1, [_Z25Action_noImage_center_GPUPdS_S_diii_param_0];
	ld.param.u64 	%rd2, [_Z25Action_noImage_center_GPUPdS_S_diii_param_1];
	ld.param.u64 	%rd3, [_Z25Action_noImage_center_GPUPdS_S_diii_param_2];
	ld.param.f64 	%fd61, [_Z25Action_noImage_center_GPUPdS_S_diii_param_3];
	ld.param.u32 	%r20, [_Z25Action_noImage_center_GPUPdS_S_diii_param_4];
	ld.param.u32 	%r19, [_Z25Action_noImage_center_GPUPdS_S_diii_param_5];
	ld.param.u32 	%r21, [_Z25Action_noImage_center_GPUPdS_S_diii_param_6];
	mov.u32 	%r22, %ctaid.x;
	mov.u32 	%r1, %tid.x;
	mad.lo.s32 	%r23, %r21, %r22, %r1;
	div.u32 	%r3, %r23, %r19;
	setp.ge.u32 	%p1, %r1, %r21;
	mul.lo.s32 	%r24, %r19, %r20;
	setp.ge.s32 	%p2, %r23, %r24;
	or.pred  	%p3, %p1, %p2;
	@%p3 bra 	$L__BB0_16;
	cvta.to.global.u64 	%rd4, %rd2;
	cvta.to.global.u64 	%rd5, %rd3;
	ld.global.f64 	%fd14, [%rd4+16];
	ld.global.f64 	%fd15, [%rd4+8];
	ld.global.f64 	%fd16, [%rd4];
	mul.lo.s32 	%r26, %r23, 3;
	mul.wide.s32 	%rd6, %r26, 8;
	add.s64 	%rd7, %rd5, %rd6;
	ld.global.f64 	%fd17, [%rd7];
	sub.f64 	%fd18, %fd16, %fd17;
	ld.global.f64 	%fd19, [%rd7+8];
	sub.f64 	%fd20, %fd15, %fd19;
	ld.global.f64 	%fd21, [%rd7+16];
	sub.f64 	%fd22, %fd14, %fd21;
	mul.f64 	%fd23, %fd20, %fd20;
	fma.rn.f64 	%fd24, %fd18, %fd18, %fd23;
	fma.rn.f64 	%fd25, %fd22, %fd22, %fd24;
	shl.b32 	%r27, %r1, 3;
	mov.u32 	%r28, _ZZ25Action_noImage_center_GPUPdS_S_diiiE10dist_array;
	add.s32 	%r4, %r28, %r27;
	st.shared.f64 	[%r4], %fd25;
	bar.sync 	0;
	mul.lo.s32 	%r29, %r3, %r19;
	setp.ne.s32 	%p4, %r23, %r29;
	@%p4 bra 	$L__BB0_16;
	setp.lt.s32 	%p5, %r19, 1;
	@%p5 bra 	$L__BB0_15;
	and.b32  	%r5, %r19, 7;
	setp.lt.u32 	%p6, %r19, 8;
	mov.b32 	%r44, 0;
	@%p6 bra 	$L__BB0_6;
	and.b32  	%r44, %r19, 2147483640;
	neg.s32 	%r42, %r44;
	add.s32 	%r33, %r27, %r28;
	add.s32 	%r41, %r33, 32;
$L__BB0_5:
	.pragma "nounroll";
	ld.shared.f64 	%fd27, [%r41+-32];
	setp.lt.f64 	%p7, %fd27, %fd61;
	selp.f64 	%fd28, %fd27, %fd61, %p7;
	ld.shared.f64 	%fd29, [%r41+-24];
	setp.lt.f64 	%p8, %fd29, %fd28;
	selp.f64 	%fd30, %fd29, %fd28, %p8;
	ld.shared.f64 	%fd31, [%r41+-16];
	setp.lt.f64 	%p9, %fd31, %fd30;
	selp.f64 	%fd32, %fd31, %fd30, %p9;
	ld.shared.f64 	%fd33, [%r41+-8];
	setp.lt.f64 	%p10, %fd33, %fd32;
	selp.f64 	%fd34, %fd33, %fd32, %p10;
	ld.shared.f64 	%fd35, [%r41];
	setp.lt.f64 	%p11, %fd35, %fd34;
	selp.f64 	%fd36, %fd35, %fd34, %p11;
	ld.shared.f64 	%fd37, [%r41+8];
	setp.lt.f64 	%p12, %fd37, %fd36;
	selp.f64 	%fd38, %fd37, %fd36, %p12;
	ld.shared.f64 	%fd39, [%r41+16];
	setp.lt.f64 	%p13, %fd39, %fd38;
	selp.f64 	%fd40, %fd39, %fd38, %p13;
	ld.shared.f64 	%fd41, [%r41+24];
	setp.lt.f64 	%p14, %fd41, %fd40;
	selp.f64 	%fd61, %fd41, %fd40, %p14;
	add.s32 	%r42, %r42, 8;
	add.s32 	%r41, %r41, 64;
	setp.ne.s32 	%p15, %r42, 0;
	@%p15 bra 	$L__BB0_5;
$L__BB0_6:
	setp.eq.s32 	%p16, %r5, 0;
	@%p16 bra 	$L__BB0_15;
	and.b32  	%r14, %r19, 3;
	setp.lt.u32 	%p17, %r5, 4;
	@%p17 bra 	$L__BB0_9;
	shl.b32 	%r34, %r44, 3;
	add.s32 	%r35, %r4, %r34;
	ld.shared.f64 	%fd43, [%r35];
	setp.lt.f64 	%p18, %fd43, %fd61;
	selp.f64 	%fd44, %fd43, %fd61, %p18;
	ld.shared.f64 	%fd45, [%r35+8];
	setp.lt.f64 	%p19, %fd45, %fd44;
	selp.f64 	%fd46, %fd45, %fd44, %p19;
	ld.shared.f64 	%fd47, [%r35+16];
	setp.lt.f64 	%p20, %fd47, %fd46;
	selp.f64 	%fd48, %fd47, %fd46, %p20;
	ld.shared.f64 	%fd49, [%r35+24];
	setp.lt.f64 	%p21, %fd49, %fd48;
	selp.f64 	%fd61, %fd49, %fd48, %p21;
	add.s32 	%r44, %r44, 4;
$L__BB0_9:
	setp.eq.s32 	%p22, %r14, 0;
	@%p22 bra 	$L__BB0_15;
	setp.eq.s32 	%p23, %r14, 1;
	@%p23 bra 	$L__BB0_12;
	shl.b32 	%r36, %r44, 3;
	add.s32 	%r37, %r4, %r36;
	ld.shared.f64 	%fd51, [%r37];
	setp.lt.f64 	%p24, %fd51, %fd61;
	selp.f64 	%fd52, %fd51, %fd61, %p24;
	ld.shared.f64 	%fd53, [%r37+8];
	setp.lt.f64 	%p25, %fd53, %fd52;
	selp.f64 	%fd61, %fd53, %fd52, %p25;
	add.s32 	%r44, %r44, 2;
$L__BB0_12:
	and.b32  	%r38, %r19, 1;
	setp.eq.b32 	%p26, %r38, 1;
	not.pred 	%p27, %p26;
	@%p27 bra 	$L__BB0_15;
	shl.b32 	%r39, %r44, 3;
	add.s32 	%r40, %r4, %r39;
	ld.shared.f64 	%fd11, [%r40];
	setp.geu.f64 	%p28, %fd11, %fd61;
	@%p28 bra 	$L__BB0_15;
	mov.f64 	%fd61, %fd11;
$L__BB0_15:
	cvta.to.global.u64 	%rd8, %rd1;
	mul.wide.s32 	%rd9, %r3, 8;
	add.s64 	%rd10, %rd8, %rd9;
	st.global.f64 	[%rd10], %fd61;
$L__BB0_16:
	ret;

}


// ===== COMPILED SASS (sm_100) =====

	.target	sm_100

	.elftype	@"ET_EXEC"


//--------------------- .note.nv.tkinfo           --------------------------
	.section	.note.nv.tkinfo,"",@"SHT_NOTE"
	.sectionflags	@"SHF_NOTE_NV_TKINFO"
	.tkinfo
        /*0018*/ 	.word	0x00000002
        /*0030*/ 	.string	""
        /*0030*/ 	.string	"ptxas"
        /*0030*/ 	.string	"Cuda compilation tools, release 13.0, V13.0.88"
        /*0030*/ 	.string	"Build cuda_13.0.r13.0/compiler.36424714_0"
        /*0030*/ 	.string	"-arch sm_100 -m 64 "



//--------------------- .note.nv.cuinfo           --------------------------
	.section	.note.nv.cuinfo,"",@"SHT_NOTE"
	.sectionflags	@"SHF_NOTE_NV_CUINFO"
        /*0018*/ 	.short	0x0002
        /*001a*/ 	.short	0x0064
        /*001c*/ 	.short	0x0082
	.zero		2


//--------------------- .nv.info                  --------------------------
	.section	.nv.info,"",@"SHT_CUDA_INFO"
	.align	4


	//----- nvinfo : EIATTR_REGCOUNT
	.align		4
        /*0000*/ 	.byte	0x04, 0x2f
        /*0002*/ 	.short	(.L_1 - .L_0)
	.align		4
.L_0:
        /*0004*/ 	.word	index@(_Z25Action_noImage_center_GPUPdS_S_diii)
        /*0008*/ 	.word	0x00000016


	//----- nvinfo : EIATTR_FRAME_SIZE
	.align		4
.L_1:
        /*000c*/ 	.byte	0x04, 0x11
        /*000e*/ 	.short	(.L_3 - .L_2)
	.align		4
.L_2:
        /*0010*/ 	.word	index@(_Z25Action_noImage_center_GPUPdS_S_diii)
        /*0014*/ 	.word	0x00000000


	//----- nvinfo : EIATTR_MIN_STACK_SIZE
	.align		4
.L_3:
        /*0018*/ 	.byte	0x04, 0x12
        /*001a*/ 	.short	(.L_5 - .L_4)
	.align		4
.L_4:
        /*001c*/ 	.word	index@(_Z25Action_noImage_center_GPUPdS_S_diii)
        /*0020*/ 	.word	0x00000000
.L_5:


//--------------------- .nv.compat                --------------------------
	.section	.nv.compat,"",@"SHT_CUDA_COMPAT_INFO"
	.align	4
        /*0000*/ 	.byte	0x02, 0x09, 0x00, 0x00, 0x02, 0x02, 0x01, 0x00, 0x02, 0x05, 0x05, 0x00, 0x03, 0x07, 0x01, 0x01
        /*0010*/ 	.byte	0x02, 0x03, 0x00, 0x00, 0x02, 0x06, 0x01, 0x00, 0x04, 0x0b, 0x08, 0x00, 0x01, 0x00, 0x00, 0x00
        /*0020*/ 	.byte	0x00, 0x00, 0x00, 0x00


//--------------------- .nv.info._Z25Action_noImage_center_GPUPdS_S_diii --------------------------
	.section	.nv.info._Z25Action_noImage_center_GPUPdS_S_diii,"",@"SHT_CUDA_INFO"
	.sectionflags	@""
	.align	4


	//----- nvinfo : EIATTR_CUDA_API_VERSION
	.align		4
        /*0000*/ 	.byte	0x04, 0x37
        /*0002*/ 	.short	(.L_7 - .L_6)
.L_6:
        /*0004*/ 	.word	0x00000082


	//----- nvinfo : EIATTR_KPARAM_INFO
	.align		4
.L_7:
        /*0008*/ 	.byte	0x04, 0x17
        /*000a*/ 	.short	(.L_9 - .L_8)
.L_8:
        /*000c*/ 	.word	0x00000000
        /*0010*/ 	.short	0x0006
        /*0012*/ 	.short	0x0028
        /*0014*/ 	.byte	0x00, 0xf0, 0x11, 0x00


	//----- nvinfo : EIATTR_KPARAM_INFO
	.align		4
.L_9:
        /*0018*/ 	.byte	0x04, 0x17
        /*001a*/ 	.short	(.L_11 - .L_10)
.L_10:
        /*001c*/ 	.word	0x00000000
        /*0020*/ 	.short	0x0005
        /*0022*/ 	.short	0x0024
        /*0024*/ 	.byte	0x00, 0xf0, 0x11, 0x00


	//----- nvinfo : EIATTR_KPARAM_INFO
	.align		4
.L_11:
        /*0028*/ 	.byte	0x04, 0x17
        /*002a*/ 	.short	(.L_13 - .L_12)
.L_12:
        /*002c*/ 	.word	0x00000000
        /*0030*/ 	.short	0x0004
        /*0032*/ 	.short	0x0020
        /*0034*/ 	.byte	0x00, 0xf0, 0x11, 0x00


	//----- nvinfo : EIATTR_KPARAM_INFO
	.align		4
.L_13:
        /*0038*/ 	.byte	0x04, 0x17
        /*003a*/ 	.short	(.L_15 - .L_14)
.L_14:
        /*003c*/ 	.word	0x00000000
        /*0040*/ 	.short	0x0003
        /*0042*/ 	.short	0x0018
        /*0044*/ 	.byte	0x00, 0xf0, 0x21, 0x00


	//----- nvinfo : EIATTR_KPARAM_INFO
	.align		4
.L_15:
        /*0048*/ 	.byte	0x04, 0x17
        /*004a*/ 	.short	(.L_17 - .L_16)
.L_16:
        /*004c*/ 	.word	0x00000000
        /*0050*/ 	.short	0x0002
        /*0052*/ 	.short	0x0010
        /*0054*/ 	.byte	0x00, 0xf5, 0x21, 0x00


	//----- nvinfo : EIATTR_KPARAM_INFO
	.align		4
.L_17:
        /*0058*/ 	.byte	0x04, 0x17
        /*005a*/ 	.short	(.L_19 - .L_18)
.L_18:
        /*005c*/ 	.word	0x00000000
        /*0060*/ 	.short	0x0001
        /*0062*/ 	.short	0x0008
        /*0064*/ 	.byte	0x00, 0xf5, 0x21, 0x00


	//----- nvinfo : EIATTR_KPARAM_INFO
	.align		4
.L_19:
        /*0068*/ 	.byte	0x04, 0x17
        /*006a*/ 	.short	(.L_21 - .L_20)
.L_20:
        /*006c*/ 	.word	0x00000000
        /*0070*/ 	.short	0x0000
        /*0072*/ 	.short	0x0000
        /*0074*/ 	.byte	0x00, 0xf5, 0x21, 0x00


	//----- nvinfo : EIATTR_SPARSE_MMA_MASK
	.align		4
.L_21:
        /*0078*/ 	.byte	0x03, 0x50
        /*007a*/ 	.short	0x0000


	//----- nvinfo : EIATTR_MAXREG_COUNT
	.align		4
        /*007c*/ 	.byte	0x03, 0x1b
        /*007e*/ 	.short	0x00ff


	//----- nvinfo : EIATTR_NUM_BARRIERS
	.align		4
        /*0080*/ 	.byte	0x02, 0x4c
        /*0082*/ 	.byte	0x01
	.zero		1


	//----- nvinfo : EIATTR_MERCURY_ISA_VERSION
	.align		4
        /*0084*/ 	.byte	0x03, 0x5f
        /*0086*/ 	.short	0x0101


	//----- nvinfo : EIATTR_VRC_CTA_INIT_COUNT
	.align		4
        /*0088*/ 	.byte	0x02, 0x4a
	.zero		1
	.zero		1


	//----- nvinfo : EIATTR_EXIT_INSTR_OFFSETS
	.align		4
        /*008c*/ 	.byte	0x04, 0x1c
        /*008e*/ 	.short	(.L_23 - .L_22)


	//   ....[0]....
.L_22:
        /*0090*/ 	.word	0x000001b0


	//   ....[1]....
        /*0094*/ 	.word	0x00000350


	//   ....[2]....
        /*0098*/ 	.word	0x00000970


	//----- nvinfo : EIATTR_CBANK_PARAM_SIZE
	.align		4
.L_23:
        /*009c*/ 	.byte	0x03, 0x19
        /*009e*/ 	.short	0x002c


	//----- nvinfo : EIATTR_PARAM_CBANK
	.align		4
        /*00a0*/ 	.byte	0x04, 0x0a
        /*00a2*/ 	.short	(.L_25 - .L_24)
	.align		4
.L_24:
        /*00a4*/ 	.word	index@(.nv.constant0._Z25Action_noImage_center_GPUPdS_S_diii)
        /*00a8*/ 	.short	0x0380
        /*00aa*/ 	.short	0x002c


	//----- nvinfo : EIATTR_SW_WAR
	.align		4
.L_25:
        /*00ac*/ 	.byte	0x04, 0x36
        /*00ae*/ 	.short	(.L_27 - .L_26)
.L_26:
        /*00b0*/ 	.word	0x00000008
.L_27:


//--------------------- .nv.callgraph             --------------------------
	.section	.nv.callgraph,"",@"SHT_CUDA_CALLGRAPH"
	.align	4
	.sectionentsize	8
	.align		4
        /*0000*/ 	.word	0x00000000
	.align		4
        /*0004*/ 	.word	0xffffffff
	.align		4
        /*0008*/ 	.word	0x00000000
	.align		4
        /*000c*/ 	.word	0xfffffffe
	.align		4
        /*0010*/ 	.word	0x00000000
	.align		4
        /*0014*/ 	.word	0xfffffffd
	.align		4
        /*0018*/ 	.word	0x00000000
	.align		4
        /*001c*/ 	.word	0xfffffffc


//--------------------- .text._Z25Action_noImage_center_GPUPdS_S_diii --------------------------
	.section	.text._Z25Action_noImage_center_GPUPdS_S_diii,"ax",@progbits
	.align	128
        .global         _Z25Action_noImage_center_GPUPdS_S_diii
        .type           _Z25Action_noImage_center_GPUPdS_S_diii,@function
        .size           _Z25Action_noImage_center_GPUPdS_S_diii,(.L_x_6 - _Z25Action_noImage_center_GPUPdS_S_diii)
        .other          _Z25Action_noImage_center_GPUPdS_S_diii,@"STO_CUDA_ENTRY STV_DEFAULT"
_Z25Action_noImage_center_GPUPdS_S_diii:
.text._Z25Action_noImage_center_GPUPdS_S_diii:
[----:B------:R-:W-:Y:S01]  /*0000*/  LDC R1, c[0x0][0x37c] ;  /* 0x0000df00ff017b82 */ /* 0x000fe20000000800 */
[----:B------:R-:W0:Y:S01]  /*0010*/  LDCU.64 UR6, c[0x0][0x3a0] ;  /* 0x00007400ff0677ac */ /* 0x000e220008000a00 */
[----:B------:R-:W1:Y:S06]  /*0020*/  S2R R2, SR_TID.X ;  /* 0x0000000000027919 */ /* 0x000e6c0000002100 */
[----:B------:R-:W1:Y:S08]  /*0030*/  S2UR UR4, SR_CTAID.X ;  /* 0x00000000000479c3 */ /* 0x000e700000002500 */
[----:B------:R-:W1:Y:S01]  /*0040*/  LDC R7, c[0x0][0x3a8] ;  /* 0x0000ea00ff077b82 */ /* 0x000e620000000800 */
[----:B0-----:R-:W0:Y:S01]  /*0050*/  I2F.U32.RP R0, UR7 ;  /* 0x0000000700007d06 */ /* 0x001e220008209000 */
[----:B------:R-:W-:-:S07]  /*0060*/  ISETP.NE.U32.AND P1, PT, RZ, UR7, PT ;  /* 0x00000007ff007c0c */ /* 0x000fce000bf25070 */
[----:B0-----:R-:W0:Y:S02]  /*0070*/  MUFU.RCP R0, R0 ;  /* 0x0000000000007308 */ /* 0x001e240000001000 */
[----:B0-----:R-:W-:-:S06]  /*0080*/  VIADD R4, R0, 0xffffffe ;  /* 0x0ffffffe00047836 */ /* 0x001fcc0000000000 */
[----:B------:R0:W2:Y:S02]  /*0090*/  F2I.FTZ.U32.TRUNC.NTZ R5, R4 ;  /* 0x0000000400057305 */ /* 0x0000a4000021f000 */
[----:B0-----:R-:W-:Y:S02]  /*00a0*/  IMAD.MOV.U32 R4, RZ, RZ, RZ ;  /* 0x000000ffff047224 */ /* 0x001fe400078e00ff */
[----:B--2---:R-:W-:-:S04]  /*00b0*/  IMAD.MOV R3, RZ, RZ, -R5 ;  /* 0x000000ffff037224 */ /* 0x004fc800078e0a05 */
[----:B------:R-:W-:-:S04]  /*00c0*/  IMAD R3, R3, UR7, RZ ;  /* 0x0000000703037c24 */ /* 0x000fc8000f8e02ff */
[----:B------:R-:W-:-:S04]  /*00d0*/  IMAD.HI.U32 R6, R5, R3, R4 ;  /* 0x0000000305067227 */ /* 0x000fc800078e0004 */
[----:B-1----:R-:W-:Y:S01]  /*00e0*/  IMAD R3, R7, UR4, R2 ;  /* 0x0000000407037c24 */ /* 0x002fe2000f8e0202 */
[----:B------:R-:W-:-:S03]  /*00f0*/  UIMAD UR4, UR7, UR6, URZ ;  /* 0x00000006070472a4 */ /* 0x000fc6000f8e02ff */
[----:B------:R-:W-:-:S03]  /*0100*/  IMAD.HI.U32 R0, R6, R3, RZ ;  /* 0x0000000306007227 */ /* 0x000fc600078e00ff */
[----:B------:R-:W-:Y:S01]  /*0110*/  ISETP.GE.AND P0, PT, R3, UR4, PT ;  /* 0x0000000403007c0c */ /* 0x000fe2000bf06270 */
[----:B------:R-:W-:-:S03]  /*0120*/  IMAD.MOV R6, RZ, RZ, -R0 ;  /* 0x000000ffff067224 */ /* 0x000fc600078e0a00 */
[----:B------:R-:W-:Y:S01]  /*0130*/  ISETP.GE.U32.OR P0, PT, R2, R7, P0 ;  /* 0x000000070200720c */ /* 0x000fe20000706470 */
[----:B------:R-:W-:-:S05]  /*0140*/  IMAD R4, R6, UR7, R3 ;  /* 0x0000000706047c24 */ /* 0x000fca000f8e0203 */
[----:B------:R-:W-:-:S13]  /*0150*/  ISETP.GE.U32.AND P3, PT, R4, UR7, PT ;  /* 0x0000000704007c0c */ /* 0x000fda000bf66070 */
[----:B------:R-:W-:Y:S02]  /*0160*/  @P3 VIADD R4, R4, -UR7 ;  /* 0x8000000704043c36 */ /* 0x000fe40008000000 */
[----:B------:R-:W-:-:S03]  /*0170*/  @P3 VIADD R0, R0, 0x1 ;  /* 0x0000000100003836 */ /* 0x000fc60000000000 */
[----:B------:R-:W-:-:S13]  /*0180*/  ISETP.GE.U32.AND P2, PT, R4, UR7, PT ;  /* 0x0000000704007c0c */ /* 0x000fda000bf46070 */
[----:B------:R-:W-:Y:S01]  /*0190*/  @P2 VIADD R0, R0, 0x1 ;  /* 0x0000000100002836 */ /* 0x000fe20000000000 */
[----:B------:R-:W-:Y:S01]  /*01a0*/  @!P1 LOP3.LUT R0, RZ, UR7, RZ, 0x33, !PT ;  /* 0x00000007ff009c12 */ /* 0x000fe2000f8e33ff */
[----:B------:R-:W-:Y:S06]  /*01b0*/  @P0 EXIT ;  /* 0x000000000000094d */ /* 0x000fec0003800000 */
[----:B------:R-:W0:Y:S01]  /*01c0*/  LDC.64 R10, c[0x0][0x390] ;  /* 0x0000e400ff0a7b82 */ /* 0x000e220000000a00 */
[----:B------:R-:W1:Y:S01]  /*01d0*/  LDCU.64 UR8, c[0x0][0x358] ;  /* 0x00006b00ff0877ac */ /* 0x000e620008000a00 */
[----:B------:R-:W-:-:S06]  /*01e0*/  IMAD R5, R3, 0x3, RZ ;  /* 0x0000000303057824 */ /* 0x000fcc00078e02ff */
[----:B------:R-:W2:Y:S01]  /*01f0*/  LDC.64 R18, c[0x0][0x388] ;  /* 0x0000e200ff127b82 */ /* 0x000ea20000000a00 */
[----:B0-----:R-:W-:-:S05]  /*0200*/  IMAD.WIDE R10, R5, 0x8, R10 ;  /* 0x00000008050a7825 */ /* 0x001fca00078e020a */
[----:B-1----:R-:W3:Y:S04]  /*0210*/  LDG.E.64 R14, desc[UR8][R10.64+0x8] ;  /* 0x000008080a0e7981 */ /* 0x002ee8000c1e1b00 */
[----:B--2---:R-:W3:Y:S04]  /*0220*/  LDG.E.64 R6, desc[UR8][R18.64+0x8] ;  /* 0x0000080812067981 */ /* 0x004ee8000c1e1b00 */
[----:B------:R-:W2:Y:S04]  /*0230*/  LDG.E.64 R8, desc[UR8][R18.64] ;  /* 0x0000000812087981 */ /* 0x000ea8000c1e1b00 */
[----:B------:R-:W2:Y:S04]  /*0240*/  LDG.E.64 R12, desc[UR8][R10.64] ;  /* 0x000000080a0c7981 */ /* 0x000ea8000c1e1b00 */
[----:B------:R-:W4:Y:S04]  /*0250*/  LDG.E.64 R4, desc[UR8][R18.64+0x10] ;  /* 0x0000100812047981 */ /* 0x000f28000c1e1b00 */
[----:B------:R-:W4:Y:S01]  /*0260*/  LDG.E.64 R16, desc[UR8][R10.64+0x10] ;  /* 0x000010080a107981 */ /* 0x000f22000c1e1b00 */
[----:B------:R-:W0:Y:S01]  /*0270*/  S2UR UR5, SR_CgaCtaId ;  /* 0x00000000000579c3 */ /* 0x000e220000008800 */
[----:B------:R-:W-:-:S02]  /*0280*/  UMOV UR4, 0x400 ;  /* 0x0000040000047882 */ /* 0x000fc40000000000 */
[----:B0-----:R-:W-:-:S06]  /*0290*/  ULEA UR4, UR5, UR4, 0x18 ;  /* 0x0000000405047291 */ /* 0x001fcc000f8ec0ff */
[----:B------:R-:W-:Y:S01]  /*02a0*/  LEA R2, R2, UR4, 0x3 ;  /* 0x0000000402027c11 */ /* 0x000fe2000f8e18ff */
[----:B---3--:R-:W-:Y:S02]  /*02b0*/  DADD R6, R6, -R14 ;  /* 0x0000000006067229 */ /* 0x008fe4000000080e */
[----:B--2---:R-:W-:-:S06]  /*02c0*/  DADD R8, R8, -R12 ;  /* 0x0000000008087229 */ /* 0x004fcc000000080c */
[----:B------:R-:W-:Y:S02]  /*02d0*/  DMUL R6, R6, R6 ;  /* 0x0000000606067228 */ /* 0x000fe40000000000 */
[----:B----4-:R-:W-:-:S06]  /*02e0*/  DADD R4, R4, -R16 ;  /* 0x0000000004047229 */ /* 0x010fcc0000000810 */
[----:B------:R-:W-:-:S08]  /*02f0*/  DFMA R6, R8, R8, R6 ;  /* 0x000000080806722b */ /* 0x000fd00000000006 */
[----:B------:R-:W-:-:S07]  /*0300*/  DFMA R6, R4, R4, R6 ;  /* 0x000000040406722b */ /* 0x000fce0000000006 */
[----:B------:R0:W-:Y:S01]  /*0310*/  STS.64 [R2], R6 ;  /* 0x0000000602007388 */ /* 0x0001e20000000a00 */
[----:B------:R-:W-:Y:S01]  /*0320*/  IMAD R8, R0, UR7, RZ ;  /* 0x0000000700087c24 */ /* 0x000fe2000f8e02ff */
[----:B------:R-:W-:Y:S04]  /*0330*/  BAR.SYNC.DEFER_BLOCKING 0x0 ;  /* 0x0000000000007b1d */ /* 0x000fe80000010000 */
[----:B------:R-:W-:-:S13]  /*0340*/  ISETP.NE.AND P0, PT, R3, R8, PT ;  /* 0x000000080300720c */ /* 0x000fda0003f05270 */
[----:B0-----:R-:W-:Y:S05]  /*0350*/  @P0 EXIT ;  /* 0x000000000000094d */ /* 0x001fea0003800000 */
[----:B------:R-:W0:Y:S01]  /*0360*/  LDCU.64 UR4, c[0x0][0x398] ;  /* 0x00007300ff0477ac */ /* 0x000e220008000a00 */
[----:B------:R-:W-:Y:S01]  /*0370*/  UISETP.GE.AND UP0, UPT, UR7, 0x1, UPT ;  /* 0x000000010700788c */ /* 0x000fe2000bf06270 */
[----:B0-----:R-:W-:Y:S02]  /*0380*/  IMAD.U32 R8, RZ, RZ, UR4 ;  /* 0x00000004ff087e24 */ /* 0x001fe4000f8e00ff */
[----:B------:R-:W-:-:S06]  /*0390*/  IMAD.U32 R9, RZ, RZ, UR5 ;  /* 0x00000005ff097e24 */ /* 0x000fcc000f8e00ff */
[----:B------:R-:W-:Y:S05]  /*03a0*/  BRA.U !UP0, `(.L_x_0) ;  /* 0x0000000508647547 */ /* 0x000fea000b800000 */
[----:B------:R-:W-:Y:S01]  /*03b0*/  UISETP.GE.U32.AND UP1, UPT, UR7, 0x8, UPT ;  /* 0x000000080700788c */ /* 0x000fe2000bf26070 */
[----:B------:R-:W-:Y:S01]  /*03c0*/  IMAD.MOV.U32 R3, RZ, RZ, RZ ;  /* 0x000000ffff037224 */ /* 0x000fe200078e00ff */
[----:B------:R-:W-:-:S04]  /*03d0*/  ULOP3.LUT UR4, UR7, 0x7, URZ, 0xc0, !UPT ;  /* 0x0000000707047892 */ /* 0x000fc8000f8ec0ff */
[----:B------:R-:W-:-:S03]  /*03e0*/  UISETP.NE.AND UP0, UPT, UR4, URZ, UPT ;  /* 0x000000ff0400728c */ /* 0x000fc6000bf05270 */
[----:B------:R-:W-:Y:S08]  /*03f0*/  BRA.U !UP1, `(.L_x_1) ;  /* 0x0000000109a07547 */ /* 0x000ff0000b800000 */
[----:B------:R-:W-:Y:S01]  /*0400*/  ULOP3.LUT UR5, UR7, 0x7ffffff8, URZ, 0xc0, !UPT ;  /* 0x7ffffff807057892 */ /* 0x000fe2000f8ec0ff */
[----:B------:R-:W-:-:S03]  /*0410*/  VIADD R6, R2, 0x20 ;  /* 0x0000002002067836 */ /* 0x000fc60000000000 */
[----:B------:R-:W-:Y:S02]  /*0420*/  UIADD3 UR6, UPT, UPT, -UR5, URZ, URZ ;  /* 0x000000ff05067290 */ /* 0x000fe4000fffe1ff */
[----:B------:R-:W-:-:S10]  /*0430*/  IMAD.U32 R3, RZ, RZ, UR5 ;  /* 0x00000005ff037e24 */ /* 0x000fd4000f8e00ff */
.L_x_2:
[----:B------:R-:W0:Y:S01]  /*0440*/  LDS.64 R10, [R6+-0x20] ;  /* 0xffffe000060a7984 */ /* 0x000e220000000a00 */
[----:B------:R-:W-:-:S03]  /*0450*/  UIADD3 UR6, UPT, UPT, UR6, 0x8, URZ ;  /* 0x0000000806067890 */ /* 0x000fc6000fffe0ff */
[----:B------:R-:W1:Y:S01]  /*0460*/  LDS.64 R12, [R6+-0x18] ;  /* 0xffffe800060c7984 */ /* 0x000e620000000a00 */
[----:B------:R-:W-:-:S03]  /*0470*/  UISETP.NE.AND UP1, UPT, UR6, URZ, UPT ;  /* 0x000000ff0600728c */ /* 0x000fc6000bf25270 */
[----:B------:R-:W2:Y:S04]  /*0480*/  LDS.64 R14, [R6+-0x10] ;  /* 0xfffff000060e7984 */ /* 0x000ea80000000a00 */
[----:B------:R-:W3:Y:S01]  /*0490*/  LDS.64 R4, [R6+-0x8] ;  /* 0xfffff80006047984 */ /* 0x000ee20000000a00 */
[----:B0-----:R-:W-:-:S06]  /*04a0*/  DSETP.GEU.AND P0, PT, R10, R8, PT ;  /* 0x000000080a00722a */ /* 0x001fcc0003f0e000 */
[----:B------:R-:W-:Y:S02]  /*04b0*/  FSEL R10, R10, R8, !P0 ;  /* 0x000000080a0a7208 */ /* 0x000fe40004000000 */
[----:B------:R-:W-:Y:S02]  /*04c0*/  FSEL R11, R11, R9, !P0 ;  /* 0x000000090b0b7208 */ /* 0x000fe40004000000 */
[----:B------:R-:W0:Y:S04]  /*04d0*/  LDS.64 R8, [R6] ;  /* 0x0000000006087984 */ /* 0x000e280000000a00 */
[----:B-1----:R-:W-:-:S06]  /*04e0*/  DSETP.GEU.AND P0, PT, R12, R10, PT ;  /* 0x0000000a0c00722a */ /* 0x002fcc0003f0e000 */
[----:B------:R-:W-:Y:S02]  /*04f0*/  FSEL R12, R12, R10, !P0 ;  /* 0x0000000a0c0c7208 */ /* 0x000fe40004000000 */
[----:B------:R-:W-:Y:S02]  /*0500*/  FSEL R13, R13, R11, !P0 ;  /* 0x0000000b0d0d7208 */ /* 0x000fe40004000000 */
[----:B------:R-:W1:Y:S04]  /*0510*/  LDS.64 R10, [R6+0x8] ;  /* 0x00000800060a7984 */ /* 0x000e680000000a00 */
[----:B--2---:R-:W-:-:S06]  /*0520*/  DSETP.GEU.AND P0, PT, R14, R12, PT ;  /* 0x0000000c0e00722a */ /* 0x004fcc0003f0e000 */
[----:B------:R-:W-:Y:S02]  /*0530*/  FSEL R14, R14, R12, !P0 ;  /* 0x0000000c0e0e7208 */ /* 0x000fe40004000000 */
[----:B------:R-:W-:Y:S02]  /*0540*/  FSEL R15, R15, R13, !P0 ;  /* 0x0000000d0f0f7208 */ /* 0x000fe40004000000 */
[----:B------:R-:W2:Y:S04]  /*0550*/  LDS.64 R12, [R6+0x10] ;  /* 0x00001000060c7984 */ /* 0x000ea80000000a00 */
[----:B---3--:R-:W-:-:S06]  /*0560*/  DSETP.GEU.AND P0, PT, R4, R14, PT ;  /* 0x0000000e0400722a */ /* 0x008fcc0003f0e000 */
[----:B------:R-:W-:Y:S02]  /*0570*/  FSEL R14, R4, R14, !P0 ;  /* 0x0000000e040e7208 */ /* 0x000fe40004000000 */
[----:B------:R-:W-:Y:S02]  /*0580*/  FSEL R15, R5, R15, !P0 ;  /* 0x0000000f050f7208 */ /* 0x000fe40004000000 */
[----:B------:R3:W4:Y:S04]  /*0590*/  LDS.64 R4, [R6+0x18] ;  /* 0x0000180006047984 */ /* 0x0007280000000a00 */
[----:B0-----:R-:W-:Y:S01]  /*05a0*/  DSETP.GEU.AND P0, PT, R8, R14, PT ;  /* 0x0000000e0800722a */ /* 0x001fe20003f0e000 */
[----:B---3--:R-:W-:-:S05]  /*05b0*/  VIADD R6, R6, 0x40 ;  /* 0x0000004006067836 */ /* 0x008fca0000000000 */
[----:B------:R-:W-:Y:S02]  /*05c0*/  FSEL R8, R8, R14, !P0 ;  /* 0x0000000e08087208 */ /* 0x000fe40004000000 */
[----:B------:R-:W-:-:S06]  /*05d0*/  FSEL R9, R9, R15, !P0 ;  /* 0x0000000f09097208 */ /* 0x000fcc0004000000 */
[----:B-1----:R-:W-:-:S06]  /*05e0*/  DSETP.GEU.AND P0, PT, R10, R8, PT ;  /* 0x000000080a00722a */ /* 0x002fcc0003f0e000 */
[----:B------:R-:W-:Y:S02]  /*05f0*/  FSEL R8, R10, R8, !P0 ;  /* 0x000000080a087208 */ /* 0x000fe40004000000 */
[----:B------:R-:W-:-:S06]  /*0600*/  FSEL R9, R11, R9, !P0 ;  /* 0x000000090b097208 */ /* 0x000fcc0004000000 */
[----:B--2---:R-:W-:-:S06]  /*0610*/  DSETP.GEU.AND P0, PT, R12, R8, PT ;  /* 0x000000080c00722a */ /* 0x004fcc0003f0e000 */
[----:B------:R-:W-:Y:S02]  /*0620*/  FSEL R8, R12, R8, !P0 ;  /* 0x000000080c087208 */ /* 0x000fe40004000000 */
[----:B------:R-:W-:-:S06]  /*0630*/  FSEL R9, R13, R9, !P0 ;  /* 0x000000090d097208 */ /* 0x000fcc0004000000 */
[----:B----4-:R-:W-:-:S06]  /*0640*/  DSETP.GEU.AND P0, PT, R4, R8, PT ;  /* 0x000000080400722a */ /* 0x010fcc0003f0e000 */
[----:B------:R-:W-:Y:S02]  /*0650*/  FSEL R8, R4, R8, !P0 ;  /* 0x0000000804087208 */ /* 0x000fe40004000000 */
[----:B------:R-:W-:Y:S01]  /*0660*/  FSEL R9, R5, R9, !P0 ;  /* 0x0000000905097208 */ /* 0x000fe20004000000 */
[----:B------:R-:W-:Y:S06]  /*0670*/  BRA.U UP1, `(.L_x_2) ;  /* 0xfffffffd01707547 */ /* 0x000fec000b83ffff */
.L_x_1:
[----:B------:R-:W-:Y:S05]  /*0680*/  BRA.U !UP0, `(.L_x_0) ;  /* 0x0000000108ac7547 */ /* 0x000fea000b800000 */
[----:B------:R-:W-:Y:S02]  /*0690*/  UISETP.GE.U32.AND UP0, UPT, UR4, 0x4, UPT ;  /* 0x000000040400788c */ /* 0x000fe4000bf06070 */
[----:B------:R-:W-:-:S04]  /*06a0*/  ULOP3.LUT UR5, UR7, 0x3, URZ, 0xc0, !UPT ;  /* 0x0000000307057892 */ /* 0x000fc8000f8ec0ff */
[----:B------:R-:W-:-:S03]  /*06b0*/  UISETP.NE.AND UP1, UPT, UR5, URZ, UPT ;  /* 0x000000ff0500728c */ /* 0x000fc6000bf25270 */
[----:B------:R-:W-:Y:S08]  /*06c0*/  BRA.U !UP0, `(.L_x_3) ;  /* 0x0000000108487547 */ /* 0x000ff0000b800000 */
[C---:B------:R-:W-:Y:S02]  /*06d0*/  IMAD R14, R3.reuse, 0x8, R2 ;  /* 0x00000008030e7824 */ /* 0x040fe400078e0202 */
[----:B------:R-:W-:-:S03]  /*06e0*/  VIADD R3, R3, 0x4 ;  /* 0x0000000403037836 */ /* 0x000fc60000000000 */
[----:B------:R-:W0:Y:S04]  /*06f0*/  LDS.64 R4, [R14] ;  /* 0x000000000e047984 */ /* 0x000e280000000a00 */
[----:B------:R-:W1:Y:S04]  /*0700*/  LDS.64 R6, [R14+0x8] ;  /* 0x000008000e067984 */ /* 0x000e680000000a00 */
[----:B------:R-:W2:Y:S04]  /*0710*/  LDS.64 R10, [R14+0x10] ;  /* 0x000010000e0a7984 */ /* 0x000ea80000000a00 */
[----:B------:R-:W3:Y:S01]  /*0720*/  LDS.64 R12, [R14+0x18] ;  /* 0x000018000e0c7984 */ /* 0x000ee20000000a00 */
[----:B0-----:R-:W-:-:S06]  /*0730*/  DSETP.GEU.AND P0, PT, R4, R8, PT ;  /* 0x000000080400722a */ /* 0x001fcc0003f0e000 */
        /* <DEDUP_REMOVED lines=8> */
[----:B---3--:R-:W-:-:S06]  /*07c0*/  DSETP.GEU.AND P0, PT, R12, R4, PT ;  /* 0x000000040c00722a */ /* 0x008fcc0003f0e000 */
[----:B------:R-:W-:Y:S02]  /*07d0*/  FSEL R8, R12, R4, !P0 ;  /* 0x000000040c087208 */ /* 0x000fe40004000000 */
[----:B------:R-:W-:-:S07]  /*07e0*/  FSEL R9, R13, R5, !P0 ;  /* 0x000000050d097208 */ /* 0x000fce0004000000 */
.L_x_3:
[----:B------:R-:W-:Y:S05]  /*07f0*/  BRA.U !UP1, `(.L_x_0) ;  /* 0x0000000109507547 */ /* 0x000fea000b800000 */
[----:B------:R-:W-:Y:S02]  /*0800*/  UISETP.NE.AND UP0, UPT, UR5, 0x1, UPT ;  /* 0x000000010500788c */ /* 0x000fe4000bf05270 */
[----:B------:R-:W-:-:S04]  /*0810*/  ULOP3.LUT UR4, UR7, 0x1, URZ, 0xc0, !UPT ;  /* 0x0000000107047892 */ /* 0x000fc8000f8ec0ff */
[----:B------:R-:W-:-:S03]  /*0820*/  UISETP.NE.U32.AND UP1, UPT, UR4, 0x1, UPT ;  /* 0x000000010400788c */ /* 0x000fc6000bf25070 */
[----:B------:R-:W-:Y:S08]  /*0830*/  BRA.U !UP0, `(.L_x_4) ;  /* 0x0000000108287547 */ /* 0x000ff0000b800000 */
[C---:B------:R-:W-:Y:S02]  /*0840*/  IMAD R10, R3.reuse, 0x8, R2 ;  /* 0x00000008030a7824 */ /* 0x040fe400078e0202 */
[----:B------:R-:W-:-:S03]  /*0850*/  VIADD R3, R3, 0x2 ;  /* 0x0000000203037836 */ /* 0x000fc60000000000 */
[----:B------:R-:W0:Y:S04]  /*0860*/  LDS.64 R4, [R10] ;  /* 0x000000000a047984 */ /* 0x000e280000000a00 */
[----:B------:R-:W1:Y:S01]  /*0870*/  LDS.64 R6, [R10+0x8] ;  /* 0x000008000a067984 */ /* 0x000e620000000a00 */
[----:B0-----:R-:W-:-:S06]  /*0880*/  DSETP.GEU.AND P0, PT, R4, R8, PT ;  /* 0x000000080400722a */ /* 0x001fcc0003f0e000 */
[----:B------:R-:W-:Y:S02]  /*0890*/  FSEL R4, R4, R8, !P0 ;  /* 0x0000000804047208 */ /* 0x000fe40004000000 */
[----:B------:R-:W-:-:S06]  /*08a0*/  FSEL R5, R5, R9, !P0 ;  /* 0x0000000905057208 */ /* 0x000fcc0004000000 */
[----:B-1----:R-:W-:-:S06]  /*08b0*/  DSETP.GEU.AND P0, PT, R6, R4, PT ;  /* 0x000000040600722a */ /* 0x002fcc0003f0e000 */
[----:B------:R-:W-:Y:S02]  /*08c0*/  FSEL R8, R6, R4, !P0 ;  /* 0x0000000406087208 */ /* 0x000fe40004000000 */
[----:B------:R-:W-:-:S07]  /*08d0*/  FSEL R9, R7, R5, !P0 ;  /* 0x0000000507097208 */ /* 0x000fce0004000000 */
.L_x_4:
[----:B------:R-:W-:Y:S05]  /*08e0*/  BRA.U UP1, `(.L_x_0) ;  /* 0x0000000101147547 */ /* 0x000fea000b800000 */
[----:B------:R-:W-:-:S06]  /*08f0*/  IMAD R2, R3, 0x8, R2 ;  /* 0x0000000803027824 */ /* 0x000fcc00078e0202 */
[----:B------:R-:W0:Y:S02]  /*0900*/  LDS.64 R2, [R2] ;  /* 0x0000000002027984 */ /* 0x000e240000000a00 */
[----:B0-----:R-:W-:-:S14]  /*0910*/  DSETP.GEU.AND P0, PT, R2, R8, PT ;  /* 0x000000080200722a */ /* 0x001fdc0003f0e000 */
[----:B------:R-:W-:Y:S02]  /*0920*/  @!P0 IMAD.MOV.U32 R8, RZ, RZ, R2 ;  /* 0x000000ffff088224 */ /* 0x000fe400078e0002 */
[----:B------:R-:W-:-:S07]  /*0930*/  @!P0 IMAD.MOV.U32 R9, RZ, RZ, R3 ;  /* 0x000000ffff098224 */ /* 0x000fce00078e0003 */
.L_x_0:
[----:B------:R-:W0:Y:S02]  /*0940*/  LDC.64 R2, c[0x0][0x380] ;  /* 0x0000e000ff027b82 */ /* 0x000e240000000a00 */
[----:B0-----:R-:W-:-:S05]  /*0950*/  IMAD.WIDE R2, R0, 0x8, R2 ;  /* 0x0000000800027825 */ /* 0x001fca00078e0202 */
[----:B------:R-:W-:Y:S01]  /*0960*/  STG.E.64 desc[UR8][R2.64], R8 ;  /* 0x0000000802007986 */ /* 0x000fe2000c101b08 */
[----:B------:R-:W-:Y:S05]  /*0970*/  EXIT ;  /* 0x000000000000794d */ /* 0x000fea0003800000 */
.L_x_5:
[----:B------:R-:W-:-:S00]  /*0980*/  BRA `(.L_x_5) ;  /* 0xfffffffc00fc7947 */ /* 0x000fc0000383ffff */
[----:B------:R-:W-:-:S00]  /*0990*/  NOP ;  /* 0x0000000000007918 */ /* 0x000fc00000000000 */
        /* <DEDUP_REMOVED lines=14> */
.L_x_6:


//--------------------- .nv.shared._Z25Action_noImage_center_GPUPdS_S_diii --------------------------
	.section	.nv.shared._Z25Action_noImage_center_GPUPdS_S_diii,"aw",@nobits
	.sectionflags	@""
	.align	8
.nv.shared._Z25Action_noImage_center_GPUPdS_S_diii:
	.zero		9216


//--------------------- .nv.shared.reserved.0     --------------------------
	.section	.nv.shared.reserved.0,"aw",@nobits
	.weak		__nv_reservedSMEM_offset_0_alias
	.size		__nv_reservedSMEM_offset_0_alias, 0, 64
	.other		__nv_reservedSMEM_offset_0_alias,@"STO_CUDA_RESERVED_SHARED STV_DEFAULT"
__nv_reservedSMEM_offset_0_alias:
	.zero		0
	.zero		64


//--------------------- .nv.constant0._Z25Action_noImage_center_GPUPdS_S_diii --------------------------
	.section	.nv.constant0._Z25Action_noImage_center_GPUPdS_S_diii,"a",@progbits
	.sectionflags	@""
	.align	4
.nv.constant0._Z25Action_noImage_center_GPUPdS_S_diii:
	.zero		940


//--------------------- SYMBOLS --------------------------

	.type		.nv.reservedSmem.offset0,@object
	.size		.nv.reservedSmem.offset0,0x4
	.type		.nv.reservedSmem.cap,@object
	.size		.nv.reservedSmem.cap,0x4
